//
// Generated by NVIDIA NVVM Compiler
//
// Compiler Build ID: CL-36424714
// Cuda compilation tools, release 13.0, V13.0.88
// Based on NVVM 20.0.0
//

.version 9.0
.target sm_100
.address_size 64

	// .globl	_Z10vector_dotPfS_S_i
.global .align 4 .f32 reduction_sum;

.visible .entry _Z10vector_dotPfS_S_i(
	.param .u64 .ptr .align 1 _Z10vector_dotPfS_S_i_param_0,
	.param .u64 .ptr .align 1 _Z10vector_dotPfS_S_i_param_1,
	.param .u64 .ptr .align 1 _Z10vector_dotPfS_S_i_param_2,
	.param .u32 _Z10vector_dotPfS_S_i_param_3
)
{
	.reg .pred 	%p<2>;
	.reg .b32 	%r<7>;
	.reg .b32 	%f<4>;
	.reg .b64 	%rd<11>;

	ld.param.u64 	%rd1, [_Z10vector_dotPfS_S_i_param_0];
	ld.param.u64 	%rd2, [_Z10vector_dotPfS_S_i_param_1];
	ld.param.u64 	%rd3, [_Z10vector_dotPfS_S_i_param_2];
	ld.param.u32 	%r2, [_Z10vector_dotPfS_S_i_param_3];
	mov.u32 	%r3, %ctaid.x;
	mov.u32 	%r4, %ntid.x;
	add.s32 	%r5, %r3, %r4;
	mov.u32 	%r6, %tid.x;
	add.s32 	%r1, %r5, %r6;
	setp.ge.s32 	%p1, %r1, %r2;
	@%p1 bra 	$L__BB0_2;
	cvta.to.global.u64 	%rd4, %rd3;
	cvta.to.global.u64 	%rd5, %rd1;
	cvta.to.global.u64 	%rd6, %rd2;
	mul.wide.s32 	%rd7, %r1, 4;
	add.s64 	%rd8, %rd5, %rd7;
	ld.global.f32 	%f1, [%rd8];
	add.s64 	%rd9, %rd6, %rd7;
	ld.global.f32 	%f2, [%rd9];
	mul.f32 	%f3, %f1, %f2;
	add.s64 	%rd10, %rd4, %rd7;
	st.global.f32 	[%rd10], %f3;
$L__BB0_2:
	bar.sync 	0;
	ret;

}


// ===== COMPILED SASS (sm_100) =====

	.target	sm_100

	.elftype	@"ET_EXEC"


//--------------------- .note.nv.tkinfo           --------------------------
	.section	.note.nv.tkinfo,"",@"SHT_NOTE"
	.sectionflags	@"SHF_NOTE_NV_TKINFO"
	.tkinfo
        /*0018*/ 	.word	0x00000002
        /*0030*/ 	.string	""
        /*0030*/ 	.string	"ptxas"
        /*0030*/ 	.string	"Cuda compilation tools, release 13.0, V13.0.88"
        /*0030*/ 	.string	"Build cuda_13.0.r13.0/compiler.36424714_0"
        /*0030*/ 	.string	"-arch sm_100 -m 64 "



//--------------------- .note.nv.cuinfo           --------------------------
	.section	.note.nv.cuinfo,"",@"SHT_NOTE"
	.sectionflags	@"SHF_NOTE_NV_CUINFO"
        /*0018*/ 	.short	0x0002
        /*001a*/ 	.short	0x0064
        /*001c*/ 	.short	0x0082
	.zero		2


//--------------------- .nv.info                  --------------------------
	.section	.nv.info,"",@"SHT_CUDA_INFO"
	.align	4


	//----- nvinfo : EIATTR_REGCOUNT
	.align		4
        /*0000*/ 	.byte	0x04, 0x2f
        /*0002*/ 	.short	(.L_2 - .L_1)
	.align		4
.L_1:
        /*0004*/ 	.word	index@(_Z10vector_dotPfS_S_i)
        /*0008*/ 	.word	0x0000000c


	//----- nvinfo : EIATTR_FRAME_SIZE
	.align		4
.L_2:
        /*000c*/ 	.byte	0x04, 0x11
        /*000e*/ 	.short	(.L_4 - .L_3)
	.align		4
.L_3:
        /*0010*/ 	.word	index@(_Z10vector_dotPfS_S_i)
        /*0014*/ 	.word	0x00000000


	//----- nvinfo : EIATTR_MIN_STACK_SIZE
	.align		4
.L_4:
        /*0018*/ 	.byte	0x04, 0x12
        /*001a*/ 	.short	(.L_6 - .L_5)
	.align		4
.L_5:
        /*001c*/ 	.word	index@(_Z10vector_dotPfS_S_i)
        /*0020*/ 	.word	0x00000000
.L_6:


//--------------------- .nv.compat                --------------------------
	.section	.nv.compat,"",@"SHT_CUDA_COMPAT_INFO"
	.align	4
        /*0000*/ 	.byte	0x02, 0x09, 0x00, 0x00, 0x02, 0x02, 0x01, 0x00, 0x02, 0x05, 0x05, 0x00, 0x03, 0x07, 0x01, 0x01
        /*0010*/ 	.byte	0x02, 0x03, 0x00, 0x00, 0x02, 0x06, 0x01, 0x00, 0x04, 0x0b, 0x08, 0x00, 0x09, 0x00, 0x00, 0x00
        /*0020*/ 	.byte	0x00, 0x00, 0x00, 0x00


//--------------------- .nv.info._Z10vector_dotPfS_S_i --------------------------
	.section	.nv.info._Z10vector_dotPfS_S_i,"",@"SHT_CUDA_INFO"
	.sectionflags	@""
	.align	4


	//----- nvinfo : EIATTR_CUDA_API_VERSION
	.align		4
        /*0000*/ 	.byte	0x04, 0x37
        /*0002*/ 	.short	(.L_8 - .L_7)
.L_7:
        /*0004*/ 	.word	0x00000082


	//----- nvinfo : EIATTR_KPARAM_INFO
	.align		4
.L_8:
        /*0008*/ 	.byte	0x04, 0x17
        /*000a*/ 	.short	(.L_10 - .L_9)
.L_9:
        /*000c*/ 	.word	0x00000000
        /*0010*/ 	.short	0x0003
        /*0012*/ 	.short	0x0018
        /*0014*/ 	.byte	0x00, 0xf0, 0x11, 0x00


	//----- nvinfo : EIATTR_KPARAM_INFO
	.align		4
.L_10:
        /*0018*/ 	.byte	0x04, 0x17
        /*001a*/ 	.short	(.L_12 - .L_11)
.L_11:
        /*001c*/ 	.word	0x00000000
        /*0020*/ 	.short	0x0002
        /*0022*/ 	.short	0x0010
        /*0024*/ 	.byte	0x00, 0xf5, 0x21, 0x00


	//----- nvinfo : EIATTR_KPARAM_INFO
	.align		4
.L_12:
        /*0028*/ 	.byte	0x04, 0x17
        /*002a*/ 	.short	(.L_14 - .L_13)
.L_13:
        /*002c*/ 	.word	0x00000000
        /*0030*/ 	.short	0x0001
        /*0032*/ 	.short	0x0008
        /*0034*/ 	.byte	0x00, 0xf5, 0x21, 0x00


	//----- nvinfo : EIATTR_KPARAM_INFO
	.align		4
.L_14:
        /*0038*/ 	.byte	0x04, 0x17
        /*003a*/ 	.short	(.L_16 - .L_15)
.L_15:
        /*003c*/ 	.word	0x00000000
        /*0040*/ 	.short	0x0000
        /*0042*/ 	.short	0x0000
        /*0044*/ 	.byte	0x00, 0xf5, 0x21, 0x00


	//----- nvinfo : EIATTR_SPARSE_MMA_MASK
	.align		4
.L_16:
        /*0048*/ 	.byte	0x03, 0x50
        /*004a*/ 	.short	0x0000


	//----- nvinfo : EIATTR_MAXREG_COUNT
	.align		4
        /*004c*/ 	.byte	0x03, 0x1b
        /*004e*/ 	.short	0x00ff


	//----- nvinfo : EIATTR_NUM_BARRIERS
	.align		4
        /*0050*/ 	.byte	0x02, 0x4c
        /*0052*/ 	.byte	0x01
	.zero		1


	//----- nvinfo : EIATTR_MERCURY_ISA_VERSION
	.align		4
        /*0054*/ 	.byte	0x03, 0x5f
        /*0056*/ 	.short	0x0101


	//----- nvinfo : EIATTR_VRC_CTA_INIT_COUNT
	.align		4
        /*0058*/ 	.byte	0x02, 0x4a
	.zero		1
	.zero		1


	//----- nvinfo : EIATTR_EXIT_INSTR_OFFSETS
	.align		4
        /*005c*/ 	.byte	0x04, 0x1c
        /*005e*/ 	.short	(.L_18 - .L_17)


	//   ....[0]....
.L_17:
        /*0060*/ 	.word	0x00000160


	//----- nvinfo : EIATTR_CRS_STACK_SIZE
	.align		4
.L_18:
        /*0064*/ 	.byte	0x04, 0x1e
        /*0066*/ 	.short	(.L_20 - .L_19)
.L_19:
        /*0068*/ 	.word	0x00000000


	//----- nvinfo : EIATTR_CBANK_PARAM_SIZE
	.align		4
.L_20:
        /*006c*/ 	.byte	0x03, 0x19
        /*006e*/ 	.short	0x001c


	//----- nvinfo : EIATTR_PARAM_CBANK
	.align		4
        /*0070*/ 	.byte	0x04, 0x0a
        /*0072*/ 	.short	(.L_22 - .L_21)
	.align		4
.L_21:
        /*0074*/ 	.word	index@(.nv.constant0._Z10vector_dotPfS_S_i)
        /*0078*/ 	.short	0x0380
        /*007a*/ 	.short	0x001c


	//----- nvinfo : EIATTR_SW_WAR
	.align		4
.L_22:
        /*007c*/ 	.byte	0x04, 0x36
        /*007e*/ 	.short	(.L_24 - .L_23)
.L_23:
        /*0080*/ 	.word	0x00000008
.L_24:


//--------------------- .nv.callgraph             --------------------------
	.section	.nv.callgraph,"",@"SHT_CUDA_CALLGRAPH"
	.align	4
	.sectionentsize	8
	.align		4
        /*0000*/ 	.word	0x00000000
	.align		4
        /*0004*/ 	.word	0xffffffff
	.align		4
        /*0008*/ 	.word	0x00000000
	.align		4
        /*000c*/ 	.word	0xfffffffe
	.align		4
        /*0010*/ 	.word	0x00000000
	.align		4
        /*0014*/ 	.word	0xfffffffd
	.align		4
        /*0018*/ 	.word	0x00000000
	.align		4
        /*001c*/ 	.word	0xfffffffc


//--------------------- .nv.constant4             --------------------------
	.section	.nv.constant4,"a",@progbits
	.align	8
	.align		8
.nv.constant4:
        /*0000*/ 	.dword	reduction_sum


//--------------------- .text._Z10vector_dotPfS_S_i --------------------------
	.section	.text._Z10vector_dotPfS_S_i,"ax",@progbits
	.align	128
        .global         _Z10vector_dotPfS_S_i
        .type           _Z10vector_dotPfS_S_i,@function
        .size           _Z10vector_dotPfS_S_i,(.L_x_3 - _Z10vector_dotPfS_S_i)
        .other          _Z10vector_dotPfS_S_i,@"STO_CUDA_ENTRY STV_DEFAULT"
_Z10vector_dotPfS_S_i:
.text._Z10vector_dotPfS_S_i:
[----:B------:R-:W-:Y:S01]  /*0000*/  LDC R1, c[0x0][0x37c] ;  /* 0x0000df00ff017b82 */ /* 0x000fe20000000800 */
[----:B------:R-:W0:Y:S07]  /*0010*/  S2R R0, SR_TID.X ;  /* 0x0000000000007919 */ /* 0x000e2e0000002100 */
[----:B------:R-:W0:Y:S01]  /*0020*/  S2UR UR4, SR_CTAID.X ;  /* 0x00000000000479c3 */ /* 0x000e220000002500 */
[----:B------:R-:W1:Y:S01]  /*0030*/  LDCU UR5, c[0x0][0x398] ;  /* 0x00007300ff0577ac */ /* 0x000e620008000800 */
[----:B------:R-:W-:Y:S06]  /*0040*/  BSSY.RECONVERGENT B0, `(.L_x_0) ;  /* 0x0000010000007945 */ /* 0x000fec0003800200 */
[----:B------:R-:W0:Y:S02]  /*0050*/  LDC R9, c[0x0][0x360] ;  /* 0x0000d800ff097b82 */ /* 0x000e240000000800 */
[----:B0-----:R-:W-:-:S04]  /*0060*/  IADD3 R9, PT, PT, R0, UR4, R9 ;  /* 0x0000000400097c10 */ /* 0x001fc8000fffe009 */
[----:B-1----:R-:W-:-:S13]  /*0070*/  ISETP.GE.AND P0, PT, R9, UR5, PT ;  /* 0x0000000509007c0c */ /* 0x002fda000bf06270 */
[----:B------:R-:W-:Y:S05]  /*0080*/  @P0 BRA `(.L_x_1) ;  /* 0x00000000002c0947 */ /* 0x000fea0003800000 */
[----:B------:R-:W0:Y:S01]  /*0090*/  LDC.64 R2, c[0x0][0x380] ;  /* 0x0000e000ff027b82 */ /* 0x000e220000000a00 */
[----:B------:R-:W1:Y:S07]  /*00a0*/  LDCU.64 UR4, c[0x0][0x358] ;  /* 0x00006b00ff0477ac */ /* 0x000e6e0008000a00 */
[----:B------:R-:W2:Y:S08]  /*00b0*/  LDC.64 R4, c[0x0][0x388] ;  /* 0x0000e200ff047b82 */ /* 0x000eb00000000a00 */
[----:B------:R-:W3:Y:S01]  /*00c0*/  LDC.64 R6, c[0x0][0x390] ;  /* 0x0000e400ff067b82 */ /* 0x000ee20000000a00 */
[----:B0-----:R-:W-:-:S06]  /*00d0*/  IMAD.WIDE R2, R9, 0x4, R2 ;  /* 0x0000000409027825 */ /* 0x001fcc00078e0202 */
[----:B-1----:R-:W4:Y:S01]  /*00e0*/  LDG.E R2, desc[UR4][R2.64] ;  /* 0x0000000402027981 */ /* 0x002f22000c1e1900 */
[----:B--2---:R-:W-:-:S06]  /*00f0*/  IMAD.WIDE R4, R9, 0x4, R4 ;  /* 0x0000000409047825 */ /* 0x004fcc00078e0204 */
[----:B------:R-:W4:Y:S01]  /*0100*/  LDG.E R5, desc[UR4][R4.64] ;  /* 0x0000000404057981 */ /* 0x000f22000c1e1900 */
[----:B---3--:R-:W-:-:S04]  /*0110*/  IMAD.WIDE R6, R9, 0x4, R6 ;  /* 0x0000000409067825 */ /* 0x008fc800078e0206 */
[----:B----4-:R-:W-:-:S05]  /*0120*/  FMUL R9, R2, R5 ;  /* 0x0000000502097220 */ /* 0x010fca0000400000 */
[----:B------:R0:W-:Y:S02]  /*0130*/  STG.E desc[UR4][R6.64], R9 ;  /* 0x0000000906007986 */ /* 0x0001e4000c101904 */
.L_x_1:
[----:B------:R-:W-:Y:S05]  /*0140*/  BSYNC.RECONVERGENT B0 ;  /* 0x0000000000007941 */ /* 0x000fea0003800200 */
.L_x_0:
[----:B------:R-:W-:Y:S06]  /*0150*/  BAR.SYNC.DEFER_BLOCKING 0x0 ;  /* 0x0000000000007b1d */ /* 0x000fec0000010000 */
[----:B------:R-:W-:Y:S05]  /*0160*/  EXIT ;  /* 0x000000000000794d */ /* 0x000fea0003800000 */
.L_x_2:
[----:B------:R-:W-:-:S00]  /*0170*/  BRA `(.L_x_2) ;  /* 0xfffffffc00fc7947 */ /* 0x000fc0000383ffff */
[----:B------:R-:W-:-:S00]  /*0180*/  NOP ;  /* 0x0000000000007918 */ /* 0x000fc00000000000 */
[----:B------:R-:W-:-:S00]  /*0190*/  NOP ;  /* 0x0000000000007918 */ /* 0x000fc00000000000 */
[----:B------:R-:W-:-:S00]  /*01a0*/  NOP ;  /* 0x0000000000007918 */ /* 0x000fc00000000000 */
[----:B------:R-:W-:-:S00]  /*01b0*/  NOP ;  /* 0x0000000000007918 */ /* 0x000fc00000000000 */
[----:B------:R-:W-:-:S00]  /*01c0*/  NOP ;  /* 0x0000000000007918 */ /* 0x000fc00000000000 */
[----:B------:R-:W-:-:S00]  /*01d0*/  NOP ;  /* 0x0000000000007918 */ /* 0x000fc00000000000 */
[----:B------:R-:W-:-:S00]  /*01e0*/  NOP ;  /* 0x0000000000007918 */ /* 0x000fc00000000000 */
[----:B------:R-:W-:-:S00]  /*01f0*/  NOP ;  /* 0x0000000000007918 */ /* 0x000fc00000000000 */
.L_x_3:


//--------------------- .nv.shared.reserved.0     --------------------------
	.section	.nv.shared.reserved.0,"aw",@nobits
	.weak		__nv_reservedSMEM_offset_0_alias
	.size		__nv_reservedSMEM_offset_0_alias, 0, 64
	.other		__nv_reservedSMEM_offset_0_alias,@"STO_CUDA_RESERVED_SHARED STV_DEFAULT"
__nv_reservedSMEM_offset_0_alias:
	.zero		0
	.zero		64


//--------------------- .nv.global                --------------------------
	.section	.nv.global,"aw",@nobits
	.align	4
.nv.global:
	.type		reduction_sum,@object
	.size		reduction_sum,(.L_0 - reduction_sum)
reduction_sum:
	.zero		4
.L_0:


//--------------------- .nv.constant0._Z10vector_dotPfS_S_i --------------------------
	.section	.nv.constant0._Z10vector_dotPfS_S_i,"a",@progbits
	.sectionflags	@""
	.align	4
.nv.constant0._Z10vector_dotPfS_S_i:
	.zero		924


//--------------------- SYMBOLS --------------------------

	.type		.nv.reservedSmem.offset0,@object
	.size		.nv.reservedSmem.offset0,0x4
